//
// Generated by NVIDIA NVVM Compiler
//
// Compiler Build ID: CL-36424714
// Cuda compilation tools, release 13.0, V13.0.88
// Based on NVVM 20.0.0
//

.version 9.0
.target sm_100
.address_size 64

	// .globl	_Z10matrix_add14CUtensorMap_stS_Pf
.extern .func  (.param .b32 func_retval0) vprintf
(
	.param .b64 vprintf_param_0,
	.param .b64 vprintf_param_1
)
;
// _ZZ10matrix_add14CUtensorMap_stS_PfE4mbar has been demoted
.extern .shared .align 128 .b8 shm[];
.global .align 1 .b8 $str[10] = {116, 101, 109, 112, 58, 32, 37, 102, 10};

.visible .entry _Z10matrix_add14CUtensorMap_stS_Pf(
	.param .align 128 .b8 _Z10matrix_add14CUtensorMap_stS_Pf_param_0[128],
	.param .align 128 .b8 _Z10matrix_add14CUtensorMap_stS_Pf_param_1[128],
	.param .u64 .ptr .align 1 _Z10matrix_add14CUtensorMap_stS_Pf_param_2
)
{
	.local .align 8 .b8 	__local_depot0[8];
	.reg .b64 	%SP;
	.reg .b64 	%SPL;
	.reg .pred 	%p<31>;
	.reg .b32 	%r<141>;
	.reg .b32 	%f<16>;
	.reg .b64 	%rd<36>;
	.reg .b64 	%fd<6>;
	// demoted variable
	.shared .align 8 .u64 _ZZ10matrix_add14CUtensorMap_stS_PfE4mbar;
	mov.u64 	%SPL, __local_depot0;
	cvta.local.u64 	%SP, %SPL;
	mov.b64 	%rd3, _Z10matrix_add14CUtensorMap_stS_Pf_param_0;
	mov.b64 	%rd4, _Z10matrix_add14CUtensorMap_stS_Pf_param_1;
	ld.param.u64 	%rd5, [_Z10matrix_add14CUtensorMap_stS_Pf_param_2];
	cvta.to.global.u64 	%rd1, %rd5;
	add.u64 	%rd6, %SP, 0;
	add.u64 	%rd2, %SPL, 0;
	mov.u32 	%r1, %ctaid.y;
	shl.b32 	%r2, %r1, 5;
	mov.u32 	%r3, %ctaid.x;
	shl.b32 	%r4, %r3, 5;
	mov.u32 	%r132, %tid.x;
	mov.u32 	%r6, %ntid.x;
	setp.ne.s32 	%p2, %r132, 0;
	@%p2 bra 	$L__BB0_2;
	mov.u32 	%r55, _ZZ10matrix_add14CUtensorMap_stS_PfE4mbar;
	mov.b32 	%r56, 1;
	// begin inline asm
	mbarrier.init.shared.b64 [%r55], %r56;

	// end inline asm
$L__BB0_2:
	setp.ne.s32 	%p3, %r132, 0;
	bar.sync 	0;
	@%p3 bra 	$L__BB0_4;
	mov.u32 	%r57, _ZZ10matrix_add14CUtensorMap_stS_PfE4mbar;
	mov.b32 	%r58, 8192;
	// begin inline asm
	mbarrier.arrive.expect_tx.shared.b64 _, [%r57], %r58;

	// end inline asm
	mov.u64 	%rd9, %rd3;
	cvta.param.u64 	%rd7, %rd9;
	mov.u32 	%r59, shm;
	// begin inline asm
	cp.async.bulk.tensor.2d.shared::cta.global.tile.mbarrier::complete_tx::bytes [%r59], [%rd7, {%r4, %r2}], [%r57];

	// end inline asm
	mov.u64 	%rd10, %rd4;
	cvta.param.u64 	%rd8, %rd10;
	add.s32 	%r63, %r59, 4096;
	// begin inline asm
	cp.async.bulk.tensor.2d.shared::cta.global.tile.mbarrier::complete_tx::bytes [%r63], [%rd8, {%r4, %r2}], [%r57];

	// end inline asm
	mov.b32 	%r68, 0;
	// begin inline asm
	{
	.reg .pred p;
	WAIT_LOOP2:
	mbarrier.try_wait.parity.shared.b64 p, [%r57], %r68;
	@!p bra WAIT_LOOP2;
	}

	// end inline asm
$L__BB0_4:
	bar.sync 	0;
	// begin inline asm
	fence.proxy.async.shared::cta;

	// end inline asm
	setp.ne.s32 	%p4, %r1, 0;
	or.b32  	%r69, %r132, %r3;
	setp.eq.s32 	%p5, %r69, 0;
	and.pred  	%p1, %p4, %p5;
	add.s32 	%r70, %r132, %r6;
	max.u32 	%r71, %r70, 1024;
	setp.lt.u32 	%p6, %r70, 1024;
	selp.u32 	%r72, 1, 0, %p6;
	add.s32 	%r73, %r70, %r72;
	sub.s32 	%r74, %r71, %r73;
	div.u32 	%r75, %r74, %r6;
	add.s32 	%r7, %r75, %r72;
	and.b32  	%r76, %r7, 3;
	setp.eq.s32 	%p7, %r76, 3;
	@%p7 bra 	$L__BB0_11;
	shl.b32 	%r77, %r132, 2;
	mov.u32 	%r78, shm;
	add.s32 	%r130, %r77, %r78;
	shl.b32 	%r9, %r6, 2;
	add.s32 	%r79, %r7, 1;
	and.b32  	%r80, %r79, 3;
	neg.s32 	%r129, %r80;
	not.pred 	%p11, %p1;
	mov.u64 	%rd11, $str;
$L__BB0_6:
	.pragma "nounroll";
	shr.u32 	%r81, %r132, 5;
	and.b32  	%r82, %r132, 31;
	add.s32 	%r14, %r81, %r2;
	add.s32 	%r15, %r82, %r4;
	setp.gt.u32 	%p8, %r14, 127;
	setp.gt.s32 	%p9, %r15, 127;
	or.pred  	%p10, %p8, %p9;
	@%p10 bra 	$L__BB0_10;
	add.s32 	%r84, %r130, 4096;
	// begin inline asm
	ld.shared.f32 %f6, [%r130];

	// end inline asm
	// begin inline asm
	ld.shared.f32 %f7, [%r84];

	// end inline asm
	add.f32 	%f1, %f6, %f7;
	@%p11 bra 	$L__BB0_9;
	cvt.f64.f32 	%fd1, %f1;
	st.local.f64 	[%rd2], %fd1;
	cvta.global.u64 	%rd12, %rd11;
	{ // callseq 0, 0
	.param .b64 param0;
	st.param.b64 	[param0], %rd12;
	.param .b64 param1;
	st.param.b64 	[param1], %rd6;
	.param .b32 retval0;
	call.uni (retval0), 
	vprintf, 
	(
	param0, 
	param1
	);
	ld.param.b32 	%r85, [retval0];
	} // callseq 0
$L__BB0_9:
	shl.b32 	%r87, %r14, 7;
	add.s32 	%r88, %r87, %r15;
	mul.wide.s32 	%rd14, %r88, 4;
	add.s64 	%rd15, %rd1, %rd14;
	st.global.f32 	[%rd15], %f1;
$L__BB0_10:
	add.s32 	%r132, %r132, %r6;
	add.s32 	%r130, %r130, %r9;
	add.s32 	%r129, %r129, 1;
	setp.ne.s32 	%p12, %r129, 0;
	@%p12 bra 	$L__BB0_6;
$L__BB0_11:
	setp.lt.u32 	%p13, %r7, 3;
	@%p13 bra 	$L__BB0_30;
	shl.b32 	%r89, %r6, 1;
	add.s32 	%r139, %r132, %r89;
	shl.b32 	%r21, %r6, 2;
	shl.b32 	%r90, %r6, 3;
	mov.u32 	%r91, shm;
	add.s32 	%r92, %r90, %r91;
	shl.b32 	%r93, %r132, 2;
	add.s32 	%r138, %r92, %r93;
	shl.b32 	%r23, %r6, 4;
	mad.lo.s32 	%r137, %r6, 3, %r132;
	mad.lo.s32 	%r94, %r6, 12, %r91;
	add.s32 	%r136, %r94, %r93;
	add.s32 	%r134, %r6, %r132;
	shl.b32 	%r95, %r134, 2;
	add.s32 	%r135, %r95, %r91;
	add.s32 	%r133, %r93, %r91;
	not.pred 	%p17, %p1;
	mov.u64 	%rd16, $str;
$L__BB0_13:
	shr.u32 	%r96, %r132, 5;
	and.b32  	%r97, %r132, 31;
	add.s32 	%r37, %r96, %r2;
	add.s32 	%r38, %r97, %r4;
	setp.gt.u32 	%p14, %r37, 127;
	setp.gt.s32 	%p15, %r38, 127;
	or.pred  	%p16, %p14, %p15;
	@%p16 bra 	$L__BB0_17;
	add.s32 	%r99, %r133, 4096;
	// begin inline asm
	ld.shared.f32 %f8, [%r133];

	// end inline asm
	// begin inline asm
	ld.shared.f32 %f9, [%r99];

	// end inline asm
	add.f32 	%f2, %f8, %f9;
	@%p17 bra 	$L__BB0_16;
	cvt.f64.f32 	%fd2, %f2;
	st.local.f64 	[%rd2], %fd2;
	cvta.global.u64 	%rd17, %rd16;
	{ // callseq 1, 0
	.param .b64 param0;
	st.param.b64 	[param0], %rd17;
	.param .b64 param1;
	st.param.b64 	[param1], %rd6;
	.param .b32 retval0;
	call.uni (retval0), 
	vprintf, 
	(
	param0, 
	param1
	);
	ld.param.b32 	%r100, [retval0];
	} // callseq 1
$L__BB0_16:
	shl.b32 	%r102, %r37, 7;
	add.s32 	%r103, %r102, %r38;
	mul.wide.s32 	%rd19, %r103, 4;
	add.s64 	%rd20, %rd1, %rd19;
	st.global.f32 	[%rd20], %f2;
$L__BB0_17:
	shr.u32 	%r104, %r134, 5;
	and.b32  	%r105, %r134, 31;
	add.s32 	%r39, %r104, %r2;
	add.s32 	%r40, %r105, %r4;
	setp.gt.u32 	%p18, %r39, 127;
	setp.gt.s32 	%p19, %r40, 127;
	or.pred  	%p20, %p18, %p19;
	@%p20 bra 	$L__BB0_21;
	add.s32 	%r107, %r135, 4096;
	// begin inline asm
	ld.shared.f32 %f10, [%r135];

	// end inline asm
	// begin inline asm
	ld.shared.f32 %f11, [%r107];

	// end inline asm
	add.f32 	%f3, %f10, %f11;
	@%p17 bra 	$L__BB0_20;
	cvt.f64.f32 	%fd3, %f3;
	st.local.f64 	[%rd2], %fd3;
	cvta.global.u64 	%rd22, %rd16;
	{ // callseq 2, 0
	.param .b64 param0;
	st.param.b64 	[param0], %rd22;
	.param .b64 param1;
	st.param.b64 	[param1], %rd6;
	.param .b32 retval0;
	call.uni (retval0), 
	vprintf, 
	(
	param0, 
	param1
	);
	ld.param.b32 	%r108, [retval0];
	} // callseq 2
$L__BB0_20:
	shl.b32 	%r110, %r39, 7;
	add.s32 	%r111, %r110, %r40;
	mul.wide.s32 	%rd24, %r111, 4;
	add.s64 	%rd25, %rd1, %rd24;
	st.global.f32 	[%rd25], %f3;
$L__BB0_21:
	add.s32 	%r41, %r132, %r6;
	shr.u32 	%r112, %r139, 5;
	and.b32  	%r113, %r139, 31;
	add.s32 	%r42, %r112, %r2;
	add.s32 	%r43, %r113, %r4;
	setp.gt.u32 	%p22, %r42, 127;
	setp.gt.s32 	%p23, %r43, 127;
	or.pred  	%p24, %p22, %p23;
	@%p24 bra 	$L__BB0_25;
	add.s32 	%r115, %r138, 4096;
	// begin inline asm
	ld.shared.f32 %f12, [%r138];

	// end inline asm
	// begin inline asm
	ld.shared.f32 %f13, [%r115];

	// end inline asm
	add.f32 	%f4, %f12, %f13;
	@%p17 bra 	$L__BB0_24;
	cvt.f64.f32 	%fd4, %f4;
	st.local.f64 	[%rd2], %fd4;
	cvta.global.u64 	%rd27, %rd16;
	{ // callseq 3, 0
	.param .b64 param0;
	st.param.b64 	[param0], %rd27;
	.param .b64 param1;
	st.param.b64 	[param1], %rd6;
	.param .b32 retval0;
	call.uni (retval0), 
	vprintf, 
	(
	param0, 
	param1
	);
	ld.param.b32 	%r116, [retval0];
	} // callseq 3
$L__BB0_24:
	shl.b32 	%r118, %r42, 7;
	add.s32 	%r119, %r118, %r43;
	mul.wide.s32 	%rd29, %r119, 4;
	add.s64 	%rd30, %rd1, %rd29;
	st.global.f32 	[%rd30], %f4;
$L__BB0_25:
	add.s32 	%r44, %r41, %r6;
	shr.u32 	%r120, %r137, 5;
	and.b32  	%r121, %r137, 31;
	add.s32 	%r45, %r120, %r2;
	add.s32 	%r46, %r121, %r4;
	setp.gt.u32 	%p26, %r45, 127;
	setp.gt.s32 	%p27, %r46, 127;
	or.pred  	%p28, %p26, %p27;
	@%p28 bra 	$L__BB0_29;
	add.s32 	%r123, %r136, 4096;
	// begin inline asm
	ld.shared.f32 %f14, [%r136];

	// end inline asm
	// begin inline asm
	ld.shared.f32 %f15, [%r123];

	// end inline asm
	add.f32 	%f5, %f14, %f15;
	@%p17 bra 	$L__BB0_28;
	cvt.f64.f32 	%fd5, %f5;
	st.local.f64 	[%rd2], %fd5;
	cvta.global.u64 	%rd32, %rd16;
	{ // callseq 4, 0
	.param .b64 param0;
	st.param.b64 	[param0], %rd32;
	.param .b64 param1;
	st.param.b64 	[param1], %rd6;
	.param .b32 retval0;
	call.uni (retval0), 
	vprintf, 
	(
	param0, 
	param1
	);
	ld.param.b32 	%r124, [retval0];
	} // callseq 4
$L__BB0_28:
	shl.b32 	%r126, %r45, 7;
	add.s32 	%r127, %r126, %r46;
	mul.wide.s32 	%rd34, %r127, 4;
	add.s64 	%rd35, %rd1, %rd34;
	st.global.f32 	[%rd35], %f5;
$L__BB0_29:
	add.s32 	%r128, %r44, %r6;
	add.s32 	%r132, %r128, %r6;
	add.s32 	%r139, %r139, %r21;
	add.s32 	%r138, %r138, %r23;
	add.s32 	%r137, %r137, %r21;
	add.s32 	%r136, %r136, %r23;
	add.s32 	%r135, %r135, %r23;
	add.s32 	%r134, %r134, %r21;
	add.s32 	%r133, %r133, %r23;
	setp.lt.u32 	%p30, %r132, 1024;
	@%p30 bra 	$L__BB0_13;
$L__BB0_30:
	ret;

}


// ===== COMPILED SASS (sm_100) =====

	.target	sm_100

	.elftype	@"ET_EXEC"


//--------------------- .note.nv.tkinfo           --------------------------
	.section	.note.nv.tkinfo,"",@"SHT_NOTE"
	.sectionflags	@"SHF_NOTE_NV_TKINFO"
	.tkinfo
        /*0018*/ 	.word	0x00000002
        /*0030*/ 	.string	""
        /*0030*/ 	.string	"ptxas"
        /*0030*/ 	.string	"Cuda compilation tools, release 13.0, V13.0.88"
        /*0030*/ 	.string	"Build cuda_13.0.r13.0/compiler.36424714_0"
        /*0030*/ 	.string	"-arch sm_100 -m 64 "



//--------------------- .note.nv.cuinfo           --------------------------
	.section	.note.nv.cuinfo,"",@"SHT_NOTE"
	.sectionflags	@"SHF_NOTE_NV_CUINFO"
        /*0018*/ 	.short	0x0002
        /*001a*/ 	.short	0x0064
        /*001c*/ 	.short	0x0082
	.zero		2


//--------------------- .nv.info                  --------------------------
	.section	.nv.info,"",@"SHT_CUDA_INFO"
	.align	4


	//----- nvinfo : EIATTR_REGCOUNT
	.align		4
        /*0000*/ 	.byte	0x04, 0x2f
        /*0002*/ 	.short	(.L_2 - .L_1)
	.align		4
.L_1:
        /*0004*/ 	.word	index@(_Z10matrix_add14CUtensorMap_stS_Pf)
        /*0008*/ 	.word	0x00000022


	//----- nvinfo : EIATTR_FRAME_SIZE
	.align		4
.L_2:
        /*000c*/ 	.byte	0x04, 0x11
        /*000e*/ 	.short	(.L_4 - .L_3)
	.align		4
.L_3:
        /*0010*/ 	.word	index@(_Z10matrix_add14CUtensorMap_stS_Pf)
        /*0014*/ 	.word	0x00000008


	//----- nvinfo : EIATTR_MIN_STACK_SIZE
	.align		4
.L_4:
        /*0018*/ 	.byte	0x04, 0x12
        /*001a*/ 	.short	(.L_6 - .L_5)
	.align		4
.L_5:
        /*001c*/ 	.word	index@(_Z10matrix_add14CUtensorMap_stS_Pf)
        /*0020*/ 	.word	0x00000008
.L_6:


//--------------------- .nv.compat                --------------------------
	.section	.nv.compat,"",@"SHT_CUDA_COMPAT_INFO"
	.align	4
        /*0000*/ 	.byte	0x02, 0x09, 0x00, 0x00, 0x02, 0x02, 0x02, 0x00, 0x02, 0x05, 0x05, 0x00, 0x03, 0x07, 0x01, 0x01
        /*0010*/ 	.byte	0x02, 0x03, 0x01, 0x00, 0x02, 0x06, 0x01, 0x00, 0x04, 0x0b, 0x08, 0x00, 0x09, 0x00, 0x00, 0x00
        /*0020*/ 	.byte	0x00, 0x00, 0x00, 0x00


//--------------------- .nv.info._Z10matrix_add14CUtensorMap_stS_Pf --------------------------
	.section	.nv.info._Z10matrix_add14CUtensorMap_stS_Pf,"",@"SHT_CUDA_INFO"
	.sectionflags	@""
	.align	4


	//----- nvinfo : EIATTR_CUDA_API_VERSION
	.align		4
        /*0000*/ 	.byte	0x04, 0x37
        /*0002*/ 	.short	(.L_8 - .L_7)
.L_7:
        /*0004*/ 	.word	0x00000082


	//----- nvinfo : EIATTR_KPARAM_INFO
	.align		4
.L_8:
        /*0008*/ 	.byte	0x04, 0x17
        /*000a*/ 	.short	(.L_10 - .L_9)
.L_9:
        /*000c*/ 	.word	0x00000000
        /*0010*/ 	.short	0x0002
        /*0012*/ 	.short	0x0100
        /*0014*/ 	.byte	0x00, 0xf5, 0x21, 0x00


	//----- nvinfo : EIATTR_KPARAM_INFO
	.align		4
.L_10:
        /*0018*/ 	.byte	0x04, 0x17
        /*001a*/ 	.short	(.L_12 - .L_11)
.L_11:
        /*001c*/ 	.word	0x00000000
        /*0020*/ 	.short	0x0001
        /*0022*/ 	.short	0x0080
        /*0024*/ 	.byte	0x00, 0xf0, 0x01, 0x02


	//----- nvinfo : EIATTR_KPARAM_INFO
	.align		4
.L_12:
        /*0028*/ 	.byte	0x04, 0x17
        /*002a*/ 	.short	(.L_14 - .L_13)
.L_13:
        /*002c*/ 	.word	0x00000000
        /*0030*/ 	.short	0x0000
        /*0032*/ 	.short	0x0000
        /*0034*/ 	.byte	0x00, 0xf0, 0x01, 0x02


	//----- nvinfo : EIATTR_SPARSE_MMA_MASK
	.align		4
.L_14:
        /*0038*/ 	.byte	0x03, 0x50
        /*003a*/ 	.short	0x0000


	//----- nvinfo : EIATTR_MAXREG_COUNT
	.align		4
        /*003c*/ 	.byte	0x03, 0x1b
        /*003e*/ 	.short	0x00ff


	//----- nvinfo : EIATTR_NUM_BARRIERS
	.align		4
        /*0040*/ 	.byte	0x02, 0x4c
        /*0042*/ 	.byte	0x01
	.zero		1


	//----- nvinfo : EIATTR_EXTERNS
	.align		4
        /*0044*/ 	.byte	0x04, 0x0f
        /*0046*/ 	.short	(.L_16 - .L_15)


	//   ....[0]....
	.align		4
.L_15:
        /*0048*/ 	.word	index@(vprintf)


	//----- nvinfo : EIATTR_MERCURY_ISA_VERSION
	.align		4
.L_16:
        /*004c*/ 	.byte	0x03, 0x5f
        /*004e*/ 	.short	0x0101


	//----- nvinfo : EIATTR_INT_WARP_WIDE_INSTR_OFFSETS
	.align		4
        /*0050*/ 	.byte	0x04, 0x31
        /*0052*/ 	.short	(.L_18 - .L_17)


	//   ....[0]....
.L_17:
        /*0054*/ 	.word	0x000000b0


	//   ....[1]....
        /*0058*/ 	.word	0x00000130


	//----- nvinfo : EIATTR_VRC_CTA_INIT_COUNT
	.align		4
.L_18:
        /*005c*/ 	.byte	0x02, 0x4a
	.zero		1
	.zero		1


	//----- nvinfo : EIATTR_SYSCALL_OFFSETS
	.align		4
        /*0060*/ 	.byte	0x04, 0x46
        /*0062*/ 	.short	(.L_20 - .L_19)


	//   ....[0]....
.L_19:
        /*0064*/ 	.word	0x00000810


	//   ....[1]....
        /*0068*/ 	.word	0x00000b30


	//   ....[2]....
        /*006c*/ 	.word	0x00000d10


	//   ....[3]....
        /*0070*/ 	.word	0x00000ef0


	//   ....[4]....
        /*0074*/ 	.word	0x000010e0


	//----- nvinfo : EIATTR_MBARRIER_INSTR_OFFSETS
	.align		4
.L_20:
        /*0078*/ 	.byte	0x04, 0x39
        /*007a*/ 	.short	(.L_22 - .L_21)


	//   ....[0]....
.L_21:
        /*007c*/ 	.word	0x00000150
        /*0080*/ 	.word	0x000000ff
        /*0084*/ 	.word	0x00000000
        /*0088*/ 	.short	0x0100
        /*008a*/ 	.byte	0x06
	.zero		1


	//   ....[1]....
        /*008c*/ 	.word	0x00000350
        /*0090*/ 	.word	0x00000003
        /*0094*/ 	.word	0x00000000
        /*0098*/ 	.short	0x010a
        /*009a*/ 	.byte	0xff
	.zero		1


	//   ....[2]....
        /*009c*/ 	.word	0x00001210
        /*00a0*/ 	.word	0x00000003
        /*00a4*/ 	.word	0x00000000
        /*00a8*/ 	.short	0x010a
        /*00aa*/ 	.byte	0xff
	.zero		1


	//----- nvinfo : EIATTR_NUM_MBARRIERS
	.align		4
.L_22:
        /*00ac*/ 	.byte	0x03, 0x38
        /*00ae*/ 	.short	0x0001


	//----- nvinfo : EIATTR_EXIT_INSTR_OFFSETS
	.align		4
        /*00b0*/ 	.byte	0x04, 0x1c
        /*00b2*/ 	.short	(.L_24 - .L_23)


	//   ....[0]....
.L_23:
        /*00b4*/ 	.word	0x000008e0


	//   ....[1]....
        /*00b8*/ 	.word	0x000011f0


	//----- nvinfo : EIATTR_CRS_STACK_SIZE
	.align		4
.L_24:
        /*00bc*/ 	.byte	0x04, 0x1e
        /*00be*/ 	.short	(.L_26 - .L_25)
.L_25:
        /*00c0*/ 	.word	0x00000000


	//----- nvinfo : EIATTR_CBANK_PARAM_SIZE
	.align		4
.L_26:
        /*00c4*/ 	.byte	0x03, 0x19
        /*00c6*/ 	.short	0x0108


	//----- nvinfo : EIATTR_PARAM_CBANK
	.align		4
        /*00c8*/ 	.byte	0x04, 0x0a
        /*00ca*/ 	.short	(.L_28 - .L_27)
	.align		4
.L_27:
        /*00cc*/ 	.word	index@(.nv.constant0._Z10matrix_add14CUtensorMap_stS_Pf)
        /*00d0*/ 	.short	0x0380
        /*00d2*/ 	.short	0x0108


	//----- nvinfo : EIATTR_SW_WAR
	.align		4
.L_28:
        /*00d4*/ 	.byte	0x04, 0x36
        /*00d6*/ 	.short	(.L_30 - .L_29)
.L_29:
        /*00d8*/ 	.word	0x00000008
.L_30:


//--------------------- .nv.callgraph             --------------------------
	.section	.nv.callgraph,"",@"SHT_CUDA_CALLGRAPH"
	.align	4
	.sectionentsize	8
	.align		4
        /*0000*/ 	.word	0x00000000
	.align		4
        /*0004*/ 	.word	0xffffffff
	.align		4
        /*0008*/ 	.word	index@(_Z10matrix_add14CUtensorMap_stS_Pf)
	.align		4
        /*000c*/ 	.word	index@(vprintf)
	.align		4
        /*0010*/ 	.word	0x00000000
	.align		4
        /*0014*/ 	.word	0xfffffffe
	.align		4
        /*0018*/ 	.word	0x00000000
	.align		4
        /*001c*/ 	.word	0xfffffffd
	.align		4
        /*0020*/ 	.word	0x00000000
	.align		4
        /*0024*/ 	.word	0xfffffffc


//--------------------- .nv.constant4             --------------------------
	.section	.nv.constant4,"a",@progbits
	.align	8
	.align		8
.nv.constant4:
        /*0000*/ 	.dword	vprintf
	.align		8
        /*0008*/ 	.dword	$str


//--------------------- .text._Z10matrix_add14CUtensorMap_stS_Pf --------------------------
	.section	.text._Z10matrix_add14CUtensorMap_stS_Pf,"ax",@progbits
	.align	128
        .global         _Z10matrix_add14CUtensorMap_stS_Pf
        .type           _Z10matrix_add14CUtensorMap_stS_Pf,@function
        .size           _Z10matrix_add14CUtensorMap_stS_Pf,(.L_x_29 - _Z10matrix_add14CUtensorMap_stS_Pf)
        .other          _Z10matrix_add14CUtensorMap_stS_Pf,@"STO_CUDA_ENTRY STV_DEFAULT"
_Z10matrix_add14CUtensorMap_stS_Pf:
.text._Z10matrix_add14CUtensorMap_stS_Pf:
[----:B------:R-:W0:Y:S01]  /*0000*/  LDC R1, c[0x0][0x37c] ;  /* 0x0000df00ff017b82 */ /* 0x000e220000000800 */
[----:B------:R-:W1:Y:S07]  /*0010*/  S2R R27, SR_TID.X ;  /* 0x00000000001b7919 */ /* 0x000e6e0000002100 */
[----:B------:R-:W2:Y:S01]  /*0020*/  S2UR UR9, SR_CTAID.Y ;  /* 0x00000000000979c3 */ /* 0x000ea20000002600 */
[----:B------:R-:W3:Y:S01]  /*0030*/  LDCU UR8, c[0x0][0x2fc] ;  /* 0x00005f80ff0877ac */ /* 0x000ee20008000800 */
[----:B0-----:R-:W-:Y:S01]  /*0040*/  VIADD R1, R1, 0xfffffff8 ;  /* 0xfffffff801017836 */ /* 0x001fe20000000000 */
[----:B------:R-:W-:-:S05]  /*0050*/  UMOV UR4, 0x1 ;  /* 0x0000000100047882 */ /* 0x000fca0000000000 */
[----:B------:R-:W0:Y:S08]  /*0060*/  S2UR UR10, SR_CTAID.X ;  /* 0x00000000000a79c3 */ /* 0x000e300000002500 */
[----:B------:R-:W4:Y:S01]  /*0070*/  LDC R19, c[0x0][0x360] ;  /* 0x0000d800ff137b82 */ /* 0x000f220000000800 */
[----:B--2---:R-:W-:Y:S01]  /*0080*/  USHF.L.U32 UR39, UR9, 0x5, URZ ;  /* 0x0000000509277899 */ /* 0x004fe200080006ff */
[----:B-1----:R-:W-:Y:S01]  /*0090*/  ISETP.NE.AND P0, PT, R27, RZ, PT ;  /* 0x000000ff1b00720c */ /* 0x002fe20003f05270 */
[----:B0-----:R-:W-:-:S12]  /*00a0*/  USHF.L.U32 UR38, UR10, 0x5, URZ ;  /* 0x000000050a267899 */ /* 0x001fd800080006ff */
[----:B------:R-:W-:-:S05]  /*00b0*/  VOTEU.ALL UP0, P0 ;  /* 0x0000000000ff7886 */ /* 0x000fca0000000000 */
[----:B------:R-:W0:Y:S01]  /*00c0*/  @!UP0 S2UR UR7, SR_CgaCtaId ;  /* 0x00000000000789c3 */ /* 0x000e220000008800 */
[----:B------:R-:W-:Y:S01]  /*00d0*/  @!UP0 UMOV UR6, 0x400 ;  /* 0x0000040000068882 */ /* 0x000fe20000000000 */
[----:B------:R-:W-:-:S04]  /*00e0*/  @!UP0 UIADD3 UR4, UPT, UPT, -UR4, 0x100000, URZ ;  /* 0x0010000004048890 */ /* 0x000fc8000fffe1ff */
[----:B------:R-:W-:Y:S02]  /*00f0*/  @!UP0 USHF.L.U32 UR5, UR4, 0xb, URZ ;  /* 0x0000000b04058899 */ /* 0x000fe400080006ff */
[----:B------:R-:W-:Y:S02]  /*0100*/  @!UP0 USHF.L.U32 UR4, UR4, 0x1, URZ ;  /* 0x0000000104048899 */ /* 0x000fe400080006ff */
[----:B0-----:R-:W-:Y:S01]  /*0110*/  @!UP0 ULEA UR6, UR7, UR6, 0x18 ;  /* 0x0000000607068291 */ /* 0x001fe2000f8ec0ff */
[----:B------:R-:W0:Y:S01]  /*0120*/  LDCU UR7, c[0x0][0x2f8] ;  /* 0x00005f00ff0777ac */ /* 0x000e220008000800 */
[----:B------:R-:W-:Y:S01]  /*0130*/  VOTEU.ALL UP0, P0 ;  /* 0x0000000000ff7886 */ /* 0x000fe20000000000 */
[----:B------:R-:W-:-:S09]  /*0140*/  ISETP.NE.AND P0, PT, R27, RZ, PT ;  /* 0x000000ff1b00720c */ /* 0x000fd20003f05270 */
[----:B------:R1:W2:Y:S02]  /*0150*/  @!UP0 SYNCS.EXCH.64 URZ, [UR6], UR4 ;  /* 0x0000000406ff85b2 */ /* 0x0002a40008000100 */
[----:B--2---:R-:W-:Y:S01]  /*0160*/  BAR.SYNC.DEFER_BLOCKING 0x0 ;  /* 0x0000000000007b1d */ /* 0x004fe20000010000 */
[----:B0-----:R-:W-:-:S05]  /*0170*/  IADD3 R16, P1, PT, R1, UR7, RZ ;  /* 0x0000000701107c10 */ /* 0x001fca000ff3e0ff */
[----:B---3--:R-:W-:Y:S01]  /*0180*/  IMAD.X R2, RZ, RZ, UR8, P1 ;  /* 0x00000008ff027e24 */ /* 0x008fe200088e06ff */
[----:B-1--4-:R-:W-:Y:S07]  /*0190*/  @P0 BRA `(.L_x_0) ;  /* 0x0000000000740947 */ /* 0x012fee0003800000 */
[----:B------:R-:W0:Y:S01]  /*01a0*/  S2R R3, SR_CgaCtaId ;  /* 0x0000000000037919 */ /* 0x000e220000008800 */
[----:B------:R-:W-:Y:S01]  /*01b0*/  UMOV UR4, 0x400 ;  /* 0x0000040000047882 */ /* 0x000fe20000000000 */
[----:B------:R-:W-:Y:S01]  /*01c0*/  IMAD.MOV.U32 R0, RZ, RZ, 0x2000 ;  /* 0x00002000ff007424 */ /* 0x000fe200078e00ff */
[----:B------:R-:W1:Y:S01]  /*01d0*/  S2UR UR36, SR_CgaCtaId ;  /* 0x00000000002479c3 */ /* 0x000e620000008800 */
[----:B------:R-:W-:Y:S01]  /*01e0*/  IMAD.U32 R4, RZ, RZ, UR4 ;  /* 0x00000004ff047e24 */ /* 0x000fe2000f8e00ff */
[----:B------:R-:W-:Y:S01]  /*01f0*/  UIADD3 UR4, UPT, UPT, UR4, 0x80, URZ ;  /* 0x0000008004047890 */ /* 0x000fe2000fffe0ff */
[----:B------:R-:W-:Y:S01]  /*0200*/  PLOP3.LUT P0, PT, PT, PT, PT, 0x80, 0x8 ;  /* 0x000000000008781c */ /* 0x000fe20003f0f070 */
[----:B------:R-:W2:Y:S02]  /*0210*/  LDCU.64 UR6, c[0x0][0x348] ;  /* 0x00006900ff0677ac */ /* 0x000ea40008000a00 */
[----:B-1----:R-:W-:Y:S01]  /*0220*/  ULEA UR36, UR36, UR4, 0x18 ;  /* 0x0000000424247291 */ /* 0x002fe2000f8ec0ff */
[----:B0-----:R-:W-:-:S04]  /*0230*/  LEA R3, R3, R4, 0x18 ;  /* 0x0000000403037211 */ /* 0x001fc800078ec0ff */
[----:B------:R0:W-:Y:S01]  /*0240*/  SYNCS.ARRIVE.TRANS64 RZ, [R3+URZ], R0 ;  /* 0x0000000003ff79a7 */ /* 0x0001e200080000ff */
[----:B--2---:R-:W-:-:S15]  /*0250*/  R2UR UR37, R3 ;  /* 0x00000000032572ca */ /* 0x004fde00000e0000 */
.L_x_1:
[----:B------:R-:W-:Y:S01]  /*0260*/  @P0 ELECT P1, URZ, PT ;  /* 0x0000000000ff082f */ /* 0x000fe20003820000 */
[----:B------:R1:W-:-:S12]  /*0270*/  UTMALDG.2D [UR36], [UR6] ;  /* 0x00000024060075b4 */ /* 0x0003d80008008000 */
[----:B------:R-:W-:Y:S02]  /*0280*/  @P1 PLOP3.LUT P0, PT, P1, PT, PT, 0x8, 0x80 ;  /* 0x000000000080181c */ /* 0x000fe40000f0e170 */
[----:B------:R-:W-:-:S11]  /*0290*/  PLOP3.LUT P1, PT, PT, PT, PT, 0x8, 0x80 ;  /* 0x000000000080781c */ /* 0x000fd60003f2e170 */
[----:B-1----:R-:W-:Y:S05]  /*02a0*/  @P0 BRA.U.ANY `(.L_x_1) ;  /* 0xfffffffd00ec0947 */ /* 0x002fea000393ffff */
[----:B------:R-:W-:Y:S01]  /*02b0*/  UIADD3 UR4, UP0, UPT, UR6, 0x80, URZ ;  /* 0x0000008006047890 */ /* 0x000fe2000ff1e0ff */
[----:B------:R-:W-:Y:S01]  /*02c0*/  PLOP3.LUT P0, PT, PT, PT, PT, 0x80, 0x8 ;  /* 0x000000000008781c */ /* 0x000fe20003f0f070 */
[----:B------:R-:W-:Y:S02]  /*02d0*/  UIADD3 UR36, UPT, UPT, UR36, 0x1000, URZ ;  /* 0x0000100024247890 */ /* 0x000fe4000fffe0ff */
[----:B------:R-:W-:-:S12]  /*02e0*/  UIADD3.X UR5, UPT, UPT, URZ, UR7, URZ, UP0, !UPT ;  /* 0x00000007ff057290 */ /* 0x000fd800087fe4ff */
.L_x_2:
[----:B------:R-:W-:Y:S01]  /*02f0*/  @P0 ELECT P1, URZ, PT ;  /* 0x0000000000ff082f */ /* 0x000fe20003820000 */
[----:B------:R1:W-:-:S12]  /*0300*/  UTMALDG.2D [UR36], [UR4] ;  /* 0x00000024040075b4 */ /* 0x0003d80008008000 */
[----:B------:R-:W-:Y:S02]  /*0310*/  @P1 PLOP3.LUT P0, PT, P1, PT, PT, 0x8, 0x80 ;  /* 0x000000000080181c */ /* 0x000fe40000f0e170 */
[----:B------:R-:W-:-:S11]  /*0320*/  PLOP3.LUT P1, PT, PT, PT, PT, 0x8, 0x80 ;  /* 0x000000000080781c */ /* 0x000fd60003f2e170 */
[----:B-1----:R-:W-:Y:S05]  /*0330*/  @P0 BRA.U.ANY `(.L_x_2) ;  /* 0xfffffffd00ec0947 */ /* 0x002fea000393ffff */
[----:B0-----:R-:W-:-:S04]  /*0340*/  SHF.L.U32 R0, RZ, 0x1f, RZ ;  /* 0x0000001fff007819 */ /* 0x001fc800000006ff */
[----:B------:R-:W0:Y:S02]  /*0350*/  SYNCS.PHASECHK.TRANS64.TRYWAIT P0, [R3+URZ], R0 ;  /* 0x00000000030075a7 */ /* 0x000e2400080011ff */
[----:B0-----:R-:W-:Y:S05]  /*0360*/  @!P0 BRA `(.L_x_3) ;  /* 0x0000000c00a48947 */ /* 0x001fea0003800000 */
.L_x_0:
[----:B------:R-:W-:Y:S05]  /*0370*/  WARPSYNC.ALL ;  /* 0x0000000000007948 */ /* 0x000fea0003800000 */
[----:B------:R-:W0:Y:S01]  /*0380*/  I2F.U32.RP R6, R19 ;  /* 0x0000001300067306 */ /* 0x000e220000209000 */
[----:B------:R-:W-:Y:S01]  /*0390*/  IMAD.IADD R0, R27, 0x1, R19 ;  /* 0x000000011b007824 */ /* 0x000fe200078e0213 */
[----:B------:R-:W-:Y:S01]  /*03a0*/  BAR.SYNC.DEFER_BLOCKING 0x0 ;  /* 0x0000000000007b1d */ /* 0x000fe20000010000 */
[----:B------:R-:W-:-:S03]  /*03b0*/  ISETP.NE.U32.AND P2, PT, R19, RZ, PT ;  /* 0x000000ff1300720c */ /* 0x000fc60003f45070 */
[C---:B------:R-:W-:Y:S02]  /*03c0*/  ISETP.GE.U32.AND P0, PT, R0.reuse, 0x400, PT ;  /* 0x000004000000780c */ /* 0x040fe40003f06070 */
[----:B------:R-:W-:Y:S01]  /*03d0*/  VIMNMX.U32 R3, PT, PT, R0, 0x400, !PT ;  /* 0x0000040000037848 */ /* 0x000fe20007fe0000 */
[----:B------:R-:W1:Y:S01]  /*03e0*/  LDCU.64 UR36, c[0x0][0x358] ;  /* 0x00006b00ff2477ac */ /* 0x000e620008000a00 */
[----:B------:R-:W-:Y:S01]  /*03f0*/  SEL R25, RZ, 0x1, P0 ;  /* 0x00000001ff197807 */ /* 0x000fe20000000000 */
[----:B------:R-:W-:Y:S03]  /*0400*/  BSSY.RECONVERGENT B8, `(.L_x_4) ;  /* 0x000004c000087945 */ /* 0x000fe60003800200 */
[----:B------:R-:W-:Y:S01]  /*0410*/  IADD3 R0, PT, PT, R3, -R0, -R25 ;  /* 0x8000000003007210 */ /* 0x000fe20007ffe819 */
[----:B0-----:R-:W0:Y:S01]  /*0420*/  MUFU.RCP R6, R6 ;  /* 0x0000000600067308 */ /* 0x001e220000001000 */
[----:B------:R-:W-:Y:S01]  /*0430*/  @!PT LDS RZ, [RZ] ;  /* 0x00000000fffff984 */ /* 0x000fe20000000800 */
[----:B------:R-:W-:Y:S01]  /*0440*/  @!PT LDS RZ, [RZ] ;  /* 0x00000000fffff984 */ /* 0x000fe20000000800 */
[----:B------:R-:W-:Y:S01]  /*0450*/  @!PT LDS RZ, [RZ] ;  /* 0x00000000fffff984 */ /* 0x000fe20000000800 */
[----:B------:R-:W-:Y:S01]  /*0460*/  @!PT LDS RZ, [RZ] ;  /* 0x00000000fffff984 */ /* 0x000fe20000000800 */
[----:B------:R2:W-:Y:S06]  /*0470*/  MEMBAR.ALL.CTA ;  /* 0x0000000000007992 */ /* 0x0005ec0000008000 */
[----:B--2---:R-:W2:Y:S01]  /*0480*/  FENCE.VIEW.ASYNC.S ;  /* 0x00000000000073c6 */ /* 0x004ea20000000000 */
[----:B0-----:R-:W-:-:S04]  /*0490*/  VIADD R4, R6, 0xffffffe ;  /* 0x0ffffffe06047836 */ /* 0x001fc80000000000 */
[----:B------:R0:W3:Y:S02]  /*04a0*/  F2I.FTZ.U32.TRUNC.NTZ R5, R4 ;  /* 0x0000000400057305 */ /* 0x0000e4000021f000 */
[----:B0-----:R-:W-:Y:S02]  /*04b0*/  IMAD.MOV.U32 R4, RZ, RZ, RZ ;  /* 0x000000ffff047224 */ /* 0x001fe400078e00ff */
[----:B---3--:R-:W-:-:S04]  /*04c0*/  IMAD.MOV R8, RZ, RZ, -R5 ;  /* 0x000000ffff087224 */ /* 0x008fc800078e0a05 */
[----:B------:R-:W-:-:S04]  /*04d0*/  IMAD R7, R8, R19, RZ ;  /* 0x0000001308077224 */ /* 0x000fc800078e02ff */
[----:B------:R-:W-:-:S06]  /*04e0*/  IMAD.HI.U32 R5, R5, R7, R4 ;  /* 0x0000000705057227 */ /* 0x000fcc00078e0004 */
[----:B------:R-:W-:-:S04]  /*04f0*/  IMAD.HI.U32 R4, R5, R0, RZ ;  /* 0x0000000005047227 */ /* 0x000fc800078e00ff */
[----:B------:R-:W-:-:S04]  /*0500*/  IMAD.MOV R3, RZ, RZ, -R4 ;  /* 0x000000ffff037224 */ /* 0x000fc800078e0a04 */
[----:B------:R-:W-:-:S05]  /*0510*/  IMAD R0, R19, R3, R0 ;  /* 0x0000000313007224 */ /* 0x000fca00078e0200 */
[----:B------:R-:W-:-:S13]  /*0520*/  ISETP.GE.U32.AND P0, PT, R0, R19, PT ;  /* 0x000000130000720c */ /* 0x000fda0003f06070 */
[----:B------:R-:W-:Y:S02]  /*0530*/  @P0 IMAD.IADD R0, R0, 0x1, -R19 ;  /* 0x0000000100000824 */ /* 0x000fe400078e0a13 */
[----:B------:R-:W-:Y:S01]  /*0540*/  @P0 VIADD R4, R4, 0x1 ;  /* 0x0000000104040836 */ /* 0x000fe20000000000 */
[----:B------:R-:W-:Y:S02]  /*0550*/  LOP3.LUT P0, RZ, R27, UR10, RZ, 0xfc, !PT ;  /* 0x0000000a1bff7c12 */ /* 0x000fe4000f80fcff */
[----:B------:R-:W-:Y:S02]  /*0560*/  ISETP.GE.U32.AND P1, PT, R0, R19, PT ;  /* 0x000000130000720c */ /* 0x000fe40003f26070 */
[----:B------:R-:W-:-:S04]  /*0570*/  ISETP.NE.AND P0, PT, RZ, UR9, !P0 ;  /* 0x00000009ff007c0c */ /* 0x000fc8000c705270 */
[----:B------:R-:W-:-:S07]  /*0580*/  P2R R31, PR, RZ, 0x1 ;  /* 0x00000001ff1f7803 */ /* 0x000fce0000000000 */
[----:B------:R-:W-:Y:S01]  /*0590*/  @P1 VIADD R4, R4, 0x1 ;  /* 0x0000000104041836 */ /* 0x000fe20000000000 */
[----:B------:R-:W-:-:S05]  /*05a0*/  @!P2 LOP3.LUT R4, RZ, R19, RZ, 0x33, !PT ;  /* 0x00000013ff04a212 */ /* 0x000fca00078e33ff */
[----:B------:R-:W-:-:S05]  /*05b0*/  IMAD.IADD R25, R25, 0x1, R4 ;  /* 0x0000000119197824 */ /* 0x000fca00078e0204 */
[----:B------:R-:W-:-:S04]  /*05c0*/  LOP3.LUT R0, R25, 0x3, RZ, 0xc0, !PT ;  /* 0x0000000319007812 */ /* 0x000fc800078ec0ff */
[----:B------:R-:W-:-:S13]  /*05d0*/  ISETP.NE.AND P1, PT, R0, 0x3, PT ;  /* 0x000000030000780c */ /* 0x000fda0003f25270 */
[----:B-12---:R-:W-:Y:S05]  /*05e0*/  @!P1 BRA `(.L_x_5) ;  /* 0x0000000000b49947 */ /* 0x006fea0003800000 */
[----:B------:R-:W0:Y:S01]  /*05f0*/  S2UR UR5, SR_CgaCtaId ;  /* 0x00000000000579c3 */ /* 0x000e220000008800 */
[----:B------:R-:W-:Y:S01]  /*0600*/  UMOV UR4, 0x400 ;  /* 0x0000040000047882 */ /* 0x000fe20000000000 */
[----:B------:R-:W-:Y:S01]  /*0610*/  VIADD R0, R25, 0x1 ;  /* 0x0000000119007836 */ /* 0x000fe20000000000 */
[----:B------:R-:W-:-:S04]  /*0620*/  UIADD3 UR4, UPT, UPT, UR4, 0x80, URZ ;  /* 0x0000008004047890 */ /* 0x000fc8000fffe0ff */
[----:B------:R-:W-:-:S05]  /*0630*/  LOP3.LUT R0, R0, 0x3, RZ, 0xc0, !PT ;  /* 0x0000000300007812 */ /* 0x000fca00078ec0ff */
[----:B------:R-:W-:Y:S01]  /*0640*/  IMAD.MOV R24, RZ, RZ, -R0 ;  /* 0x000000ffff187224 */ /* 0x000fe200078e0a00 */
[----:B0-----:R-:W-:-:S06]  /*0650*/  ULEA UR4, UR5, UR4, 0x18 ;  /* 0x0000000405047291 */ /* 0x001fcc000f8ec0ff */
[----:B------:R-:W-:-:S07]  /*0660*/  LEA R23, R27, UR4, 0x2 ;  /* 0x000000041b177c11 */ /* 0x000fce000f8e10ff */
.L_x_10:
[C---:B------:R-:W-:Y:S01]  /*0670*/  LOP3.LUT R22, R27.reuse, 0x1f, RZ, 0xc0, !PT ;  /* 0x0000001f1b167812 */ /* 0x040fe200078ec0ff */
[----:B------:R-:W-:Y:S01]  /*0680*/  VIADD R24, R24, 0x1 ;  /* 0x0000000118187836 */ /* 0x000fe20000000000 */
[----:B------:R-:W-:Y:S01]  /*0690*/  LEA.HI R18, R27, UR39, RZ, 0x1b ;  /* 0x000000271b127c11 */ /* 0x000fe2000f8fd8ff */
[----:B------:R-:W-:Y:S01]  /*06a0*/  BSSY.RECONVERGENT B7, `(.L_x_6) ;  /* 0x000001d000077945 */ /* 0x000fe20003800200 */
[----:B------:R-:W-:Y:S02]  /*06b0*/  IADD3 R22, PT, PT, R22, UR38, RZ ;  /* 0x0000002616167c10 */ /* 0x000fe4000fffe0ff */
[----:B------:R-:W-:Y:S02]  /*06c0*/  ISETP.NE.AND P1, PT, R24, RZ, PT ;  /* 0x000000ff1800720c */ /* 0x000fe40003f25270 */
[----:B------:R-:W-:Y:S02]  /*06d0*/  ISETP.GT.AND P0, PT, R22, 0x7f, PT ;  /* 0x0000007f1600780c */ /* 0x000fe40003f04270 */
[----:B------:R-:W-:-:S02]  /*06e0*/  P2R R26, PR, RZ, 0x2 ;  /* 0x00000002ff1a7803 */ /* 0x000fc40000000000 */
[----:B------:R-:W-:-:S13]  /*06f0*/  ISETP.GT.U32.OR P0, PT, R18, 0x7f, P0 ;  /* 0x0000007f1200780c */ /* 0x000fda0000704470 */
[----:B0-----:R-:W-:Y:S05]  /*0700*/  @P0 BRA `(.L_x_7) ;  /* 0x0000000000580947 */ /* 0x001fea0003800000 */
[----:B------:R-:W-:Y:S01]  /*0710*/  LDS R17, [R23] ;  /* 0x0000000017117984 */ /* 0x000fe20000000800 */
[----:B------:R-:W-:Y:S01]  /*0720*/  ISETP.NE.AND P1, PT, R31, RZ, PT ;  /* 0x000000ff1f00720c */ /* 0x000fe20003f25270 */
[----:B------:R-:W-:Y:S02]  /*0730*/  BSSY.RECONVERGENT B6, `(.L_x_8) ;  /* 0x000000f000067945 */ /* 0x000fe40003800200 */
[----:B------:R-:W0:Y:S02]  /*0740*/  LDS R0, [R23+0x1000] ;  /* 0x0010000017007984 */ /* 0x000e240000000800 */
[----:B0-----:R-:W-:-:S08]  /*0750*/  FADD R17, R17, R0 ;  /* 0x0000000011117221 */ /* 0x001fd00000000000 */
[----:B------:R-:W-:Y:S05]  /*0760*/  @!P1 BRA `(.L_x_9) ;  /* 0x00000000002c9947 */ /* 0x000fea0003800000 */
[----:B------:R-:W0:Y:S01]  /*0770*/  F2F.F64.F32 R10, R17 ;  /* 0x00000011000a7310 */ /* 0x000e220000201800 */
[----:B------:R-:W-:Y:S01]  /*0780*/  MOV R8, 0x0 ;  /* 0x0000000000087802 */ /* 0x000fe20000000f00 */
[----:B------:R-:W1:Y:S01]  /*0790*/  LDCU.64 UR4, c[0x4][0x8] ;  /* 0x01000100ff0477ac */ /* 0x000e620008000a00 */
[----:B------:R-:W-:Y:S02]  /*07a0*/  IMAD.MOV.U32 R6, RZ, RZ, R16 ;  /* 0x000000ffff067224 */ /* 0x000fe400078e0010 */
[----:B------:R-:W-:Y:S02]  /*07b0*/  IMAD.MOV.U32 R7, RZ, RZ, R2 ;  /* 0x000000ffff077224 */ /* 0x000fe400078e0002 */
[----:B------:R-:W2:Y:S01]  /*07c0*/  LDC.64 R8, c[0x4][R8] ;  /* 0x0100000008087b82 */ /* 0x000ea20000000a00 */
[----:B0-----:R0:W-:Y:S01]  /*07d0*/  STL.64 [R1], R10 ;  /* 0x0000000a01007387 */ /* 0x0011e20000100a00 */
[----:B-1----:R-:W-:Y:S02]  /*07e0*/  IMAD.U32 R4, RZ, RZ, UR4 ;  /* 0x00000004ff047e24 */ /* 0x002fe4000f8e00ff */
[----:B------:R-:W-:-:S07]  /*07f0*/  IMAD.U32 R5, RZ, RZ, UR5 ;  /* 0x00000005ff057e24 */ /* 0x000fce000f8e00ff */
[----:B------:R-:W-:-:S07]  /*0800*/  LEPC R20, `(.L_x_9) ;  /* 0x000000001014794e */ /* 0x000fce0000000000 */
[----:B0-2---:R-:W-:Y:S05]  /*0810*/  CALL.ABS.NOINC R8 ;  /* 0x0000000008007343 */ /* 0x005fea0003c00000 */
.L_x_9:
[----:B------:R-:W-:Y:S05]  /*0820*/  BSYNC.RECONVERGENT B6 ;  /* 0x0000000000067941 */ /* 0x000fea0003800200 */
.L_x_8:
[----:B------:R-:W0:Y:S01]  /*0830*/  LDC.64 R4, c[0x0][0x480] ;  /* 0x00012000ff047b82 */ /* 0x000e220000000a00 */
[----:B------:R-:W-:-:S04]  /*0840*/  IMAD R3, R18, 0x80, R22 ;  /* 0x0000008012037824 */ /* 0x000fc800078e0216 */
[----:B0-----:R-:W-:-:S05]  /*0850*/  IMAD.WIDE R4, R3, 0x4, R4 ;  /* 0x0000000403047825 */ /* 0x001fca00078e0204 */
[----:B------:R0:W-:Y:S02]  /*0860*/  STG.E desc[UR36][R4.64], R17 ;  /* 0x0000001104007986 */ /* 0x0001e4000c101924 */
.L_x_7:
[----:B------:R-:W-:Y:S05]  /*0870*/  BSYNC.RECONVERGENT B7 ;  /* 0x0000000000077941 */ /* 0x000fea0003800200 */
.L_x_6:
[----:B------:R-:W-:Y:S01]  /*0880*/  ISETP.NE.AND P0, PT, R26, RZ, PT ;  /* 0x000000ff1a00720c */ /* 0x000fe20003f05270 */
[C---:B------:R-:W-:Y:S02]  /*0890*/  IMAD.IADD R27, R19.reuse, 0x1, R27 ;  /* 0x00000001131b7824 */ /* 0x040fe400078e021b */
[----:B------:R-:W-:-:S10]  /*08a0*/  IMAD R23, R19, 0x4, R23 ;  /* 0x0000000413177824 */ /* 0x000fd400078e0217 */
[----:B------:R-:W-:Y:S05]  /*08b0*/  @P0 BRA `(.L_x_10) ;  /* 0xfffffffc006c0947 */ /* 0x000fea000383ffff */
.L_x_5:
[----:B------:R-:W-:Y:S05]  /*08c0*/  BSYNC.RECONVERGENT B8 ;  /* 0x0000000000087941 */ /* 0x000fea0003800200 */
.L_x_4:
[----:B------:R-:W-:-:S13]  /*08d0*/  ISETP.GE.U32.AND P0, PT, R25, 0x3, PT ;  /* 0x000000031900780c */ /* 0x000fda0003f06070 */
[----:B------:R-:W-:Y:S05]  /*08e0*/  @!P0 EXIT ;  /* 0x000000000000894d */ /* 0x000fea0003800000 */
[----:B------:R-:W0:Y:S01]  /*08f0*/  S2R R3, SR_CgaCtaId ;  /* 0x0000000000037919 */ /* 0x000e220000008800 */
[----:B------:R-:W-:Y:S01]  /*0900*/  MOV R0, 0x400 ;  /* 0x0000040000007802 */ /* 0x000fe20000000f00 */
[----:B------:R-:W-:Y:S02]  /*0910*/  IMAD.IADD R18, R27, 0x1, R19 ;  /* 0x000000011b127824 */ /* 0x000fe400078e0213 */
[C-C-:B------:R-:W-:Y:S02]  /*0920*/  IMAD R30, R19.reuse, 0x2, R27.reuse ;  /* 0x00000002131e7824 */ /* 0x140fe400078e021b */
[----:B------:R-:W-:Y:S02]  /*0930*/  VIADD R0, R0, 0x80 ;  /* 0x0000008000007836 */ /* 0x000fe40000000000 */
[----:B------:R-:W-:-:S03]  /*0940*/  IMAD R28, R19, 0x3, R27 ;  /* 0x00000003131c7824 */ /* 0x000fc600078e021b */
[----:B0-----:R-:W-:-:S04]  /*0950*/  LEA R4, R3, R0, 0x18 ;  /* 0x0000000003047211 */ /* 0x001fc800078ec0ff */
[----:B------:R-:W-:Y:S01]  /*0960*/  LEA R22, R27, R4, 0x2 ;  /* 0x000000041b167211 */ /* 0x000fe200078e10ff */
[C-C-:B------:R-:W-:Y:S02]  /*0970*/  IMAD R0, R19.reuse, 0x8, R4.reuse ;  /* 0x0000000813007824 */ /* 0x140fe400078e0204 */
[--C-:B------:R-:W-:Y:S02]  /*0980*/  IMAD R24, R19, 0xc, R4.reuse ;  /* 0x0000000c13187824 */ /* 0x100fe400078e0204 */
[----:B------:R-:W-:Y:S02]  /*0990*/  IMAD R23, R18, 0x4, R4 ;  /* 0x0000000412177824 */ /* 0x000fe400078e0204 */
[C---:B------:R-:W-:Y:S02]  /*09a0*/  IMAD R29, R27.reuse, 0x4, R0 ;  /* 0x000000041b1d7824 */ /* 0x040fe400078e0200 */
[----:B------:R-:W-:-:S07]  /*09b0*/  IMAD R24, R27, 0x4, R24 ;  /* 0x000000041b187824 */ /* 0x000fce00078e0218 */
.L_x_27:
[C---:B------:R-:W-:Y:S01]  /*09c0*/  LOP3.LUT R25, R27.reuse, 0x1f, RZ, 0xc0, !PT ;  /* 0x0000001f1b197812 */ /* 0x040fe200078ec0ff */
[----:B------:R-:W-:Y:S01]  /*09d0*/  BSSY.RECONVERGENT B7, `(.L_x_11) ;  /* 0x000001c000077945 */ /* 0x000fe20003800200 */
[----:B------:R-:W-:-:S03]  /*09e0*/  LEA.HI R26, R27, UR39, RZ, 0x1b ;  /* 0x000000271b1a7c11 */ /* 0x000fc6000f8fd8ff */
[----:B------:R-:W-:-:S05]  /*09f0*/  VIADD R25, R25, UR38 ;  /* 0x0000002619197c36 */ /* 0x000fca0008000000 */
[----:B------:R-:W-:-:S04]  /*0a00*/  ISETP.GT.AND P0, PT, R25, 0x7f, PT ;  /* 0x0000007f1900780c */ /* 0x000fc80003f04270 */
[----:B------:R-:W-:-:S13]  /*0a10*/  ISETP.GT.U32.OR P0, PT, R26, 0x7f, P0 ;  /* 0x0000007f1a00780c */ /* 0x000fda0000704470 */
[----:B0123--:R-:W-:Y:S05]  /*0a20*/  @P0 BRA `(.L_x_12) ;  /* 0x0000000000580947 */ /* 0x00ffea0003800000 */
        /* <DEDUP_REMOVED lines=17> */
.L_x_14:
[----:B------:R-:W-:Y:S05]  /*0b40*/  BSYNC.RECONVERGENT B6 ;  /* 0x0000000000067941 */ /* 0x000fea0003800200 */
.L_x_13:
[----:B------:R-:W0:Y:S01]  /*0b50*/  LDC.64 R4, c[0x0][0x480] ;  /* 0x00012000ff047b82 */ /* 0x000e220000000a00 */
[----:B------:R-:W-:-:S04]  /*0b60*/  IMAD R25, R26, 0x80, R25 ;  /* 0x000000801a197824 */ /* 0x000fc800078e0219 */
[----:B0-----:R-:W-:-:S05]  /*0b70*/  IMAD.WIDE R4, R25, 0x4, R4 ;  /* 0x0000000419047825 */ /* 0x001fca00078e0204 */
[----:B------:R0:W-:Y:S02]  /*0b80*/  STG.E desc[UR36][R4.64], R17 ;  /* 0x0000001104007986 */ /* 0x0001e4000c101924 */
.L_x_12:
[----:B------:R-:W-:Y:S05]  /*0b90*/  BSYNC.RECONVERGENT B7 ;  /* 0x0000000000077941 */ /* 0x000fea0003800200 */
.L_x_11:
[C---:B------:R-:W-:Y:S01]  /*0ba0*/  LOP3.LUT R25, R18.reuse, 0x1f, RZ, 0xc0, !PT ;  /* 0x0000001f12197812 */ /* 0x040fe200078ec0ff */
[----:B------:R-:W-:Y:S01]  /*0bb0*/  BSSY.RECONVERGENT B7, `(.L_x_15) ;  /* 0x000001c000077945 */ /* 0x000fe20003800200 */
[----:B------:R-:W-:-:S03]  /*0bc0*/  LEA.HI R26, R18, UR39, RZ, 0x1b ;  /* 0x00000027121a7c11 */ /* 0x000fc6000f8fd8ff */
[----:B------:R-:W-:-:S05]  /*0bd0*/  VIADD R25, R25, UR38 ;  /* 0x0000002619197c36 */ /* 0x000fca0008000000 */
[----:B------:R-:W-:-:S04]  /*0be0*/  ISETP.GT.AND P0, PT, R25, 0x7f, PT ;  /* 0x0000007f1900780c */ /* 0x000fc80003f04270 */
[----:B------:R-:W-:-:S13]  /*0bf0*/  ISETP.GT.U32.OR P0, PT, R26, 0x7f, P0 ;  /* 0x0000007f1a00780c */ /* 0x000fda0000704470 */
[----:B------:R-:W-:Y:S05]  /*0c00*/  @P0 BRA `(.L_x_16) ;  /* 0x0000000000580947 */ /* 0x000fea0003800000 */
[----:B0-----:R-:W-:Y:S01]  /*0c10*/  LDS R17, [R23] ;  /* 0x0000000017117984 */ /* 0x001fe20000000800 */
[----:B------:R-:W-:Y:S01]  /*0c20*/  ISETP.NE.AND P1, PT, R31, RZ, PT ;  /* 0x000000ff1f00720c */ /* 0x000fe20003f25270 */
[----:B------:R-:W-:Y:S02]  /*0c30*/  BSSY.RECONVERGENT B6, `(.L_x_17) ;  /* 0x000000f000067945 */ /* 0x000fe40003800200 */
[----:B------:R-:W0:Y:S02]  /*0c40*/  LDS R0, [R23+0x1000] ;  /* 0x0010000017007984 */ /* 0x000e240000000800 */
[----:B0-----:R-:W-:-:S08]  /*0c50*/  FADD R17, R17, R0 ;  /* 0x0000000011117221 */ /* 0x001fd00000000000 */
[----:B------:R-:W-:Y:S05]  /*0c60*/  @!P1 BRA `(.L_x_18) ;  /* 0x00000000002c9947 */ /* 0x000fea0003800000 */
[----:B------:R-:W-:Y:S01]  /*0c70*/  MOV R8, 0x0 ;  /* 0x0000000000087802 */ /* 0x000fe20000000f00 */
[----:B------:R-:W0:Y:S01]  /*0c80*/  LDCU.64 UR4, c[0x4][0x8] ;  /* 0x01000100ff0477ac */ /* 0x000e220008000a00 */
[----:B------:R-:W1:Y:S01]  /*0c90*/  F2F.F64.F32 R4, R17 ;  /* 0x0000001100047310 */ /* 0x000e620000201800 */
[----:B------:R-:W-:Y:S02]  /*0ca0*/  IMAD.MOV.U32 R6, RZ, RZ, R16 ;  /* 0x000000ffff067224 */ /* 0x000fe400078e0010 */
[----:B------:R-:W-:Y:S01]  /*0cb0*/  IMAD.MOV.U32 R7, RZ, RZ, R2 ;  /* 0x000000ffff077224 */ /* 0x000fe200078e0002 */
[----:B------:R-:W2:Y:S01]  /*0cc0*/  LDC.64 R8, c[0x4][R8] ;  /* 0x0100000008087b82 */ /* 0x000ea20000000a00 */
[----:B-1----:R0:W-:Y:S02]  /*0cd0*/  STL.64 [R1], R4 ;  /* 0x0000000401007387 */ /* 0x0021e40000100a00 */
[----:B0-----:R-:W-:Y:S01]  /*0ce0*/  IMAD.U32 R4, RZ, RZ, UR4 ;  /* 0x00000004ff047e24 */ /* 0x001fe2000f8e00ff */
[----:B------:R-:W-:-:S07]  /*0cf0*/  MOV R5, UR5 ;  /* 0x0000000500057c02 */ /* 0x000fce0008000f00 */
[----:B------:R-:W-:-:S07]  /*0d00*/  LEPC R20, `(.L_x_18) ;  /* 0x000000001014794e */ /* 0x000fce0000000000 */
[----:B--2---:R-:W-:Y:S05]  /*0d10*/  CALL.ABS.NOINC R8 ;  /* 0x0000000008007343 */ /* 0x004fea0003c00000 */
.L_x_18:
[----:B------:R-:W-:Y:S05]  /*0d20*/  BSYNC.RECONVERGENT B6 ;  /* 0x0000000000067941 */ /* 0x000fea0003800200 */
.L_x_17:
[----:B------:R-:W0:Y:S01]  /*0d30*/  LDC.64 R4, c[0x0][0x480] ;  /* 0x00012000ff047b82 */ /* 0x000e220000000a00 */
[----:B------:R-:W-:-:S04]  /*0d40*/  IMAD R25, R26, 0x80, R25 ;  /* 0x000000801a197824 */ /* 0x000fc800078e0219 */
[----:B0-----:R-:W-:-:S05]  /*0d50*/  IMAD.WIDE R4, R25, 0x4, R4 ;  /* 0x0000000419047825 */ /* 0x001fca00078e0204 */
[----:B------:R1:W-:Y:S02]  /*0d60*/  STG.E desc[UR36][R4.64], R17 ;  /* 0x0000001104007986 */ /* 0x0003e4000c101924 */
.L_x_16:
[----:B------:R-:W-:Y:S05]  /*0d70*/  BSYNC.RECONVERGENT B7 ;  /* 0x0000000000077941 */ /* 0x000fea0003800200 */
.L_x_15:
[C---:B------:R-:W-:Y:S01]  /*0d80*/  LOP3.LUT R25, R30.reuse, 0x1f, RZ, 0xc0, !PT ;  /* 0x0000001f1e197812 */ /* 0x040fe200078ec0ff */
[----:B------:R-:W-:Y:S01]  /*0d90*/  BSSY.RECONVERGENT B7, `(.L_x_19) ;  /* 0x000001c000077945 */ /* 0x000fe20003800200 */
[----:B------:R-:W-:-:S03]  /*0da0*/  LEA.HI R26, R30, UR39, RZ, 0x1b ;  /* 0x000000271e1a7c11 */ /* 0x000fc6000f8fd8ff */
[----:B------:R-:W-:-:S05]  /*0db0*/  VIADD R25, R25, UR38 ;  /* 0x0000002619197c36 */ /* 0x000fca0008000000 */
[----:B------:R-:W-:-:S04]  /*0dc0*/  ISETP.GT.AND P0, PT, R25, 0x7f, PT ;  /* 0x0000007f1900780c */ /* 0x000fc80003f04270 */
[----:B------:R-:W-:-:S13]  /*0dd0*/  ISETP.GT.U32.OR P0, PT, R26, 0x7f, P0 ;  /* 0x0000007f1a00780c */ /* 0x000fda0000704470 */
[----:B------:R-:W-:Y:S05]  /*0de0*/  @P0 BRA `(.L_x_20) ;  /* 0x0000000000580947 */ /* 0x000fea0003800000 */
[----:B01----:R-:W-:Y:S01]  /*0df0*/  LDS R17, [R29] ;  /* 0x000000001d117984 */ /* 0x003fe20000000800 */
        /* <DEDUP_REMOVED lines=12> */
[----:B0-----:R-:W-:Y:S02]  /*0ec0*/  IMAD.U32 R4, RZ, RZ, UR4 ;  /* 0x00000004ff047e24 */ /* 0x001fe4000f8e00ff */
[----:B------:R-:W-:-:S07]  /*0ed0*/  IMAD.U32 R5, RZ, RZ, UR5 ;  /* 0x00000005ff057e24 */ /* 0x000fce000f8e00ff */
[----:B------:R-:W-:-:S07]  /*0ee0*/  LEPC R20, `(.L_x_22) ;  /* 0x000000001014794e */ /* 0x000fce0000000000 */
[----:B--2---:R-:W-:Y:S05]  /*0ef0*/  CALL.ABS.NOINC R8 ;  /* 0x0000000008007343 */ /* 0x004fea0003c00000 */
.L_x_22:
[----:B------:R-:W-:Y:S05]  /*0f00*/  BSYNC.RECONVERGENT B6 ;  /* 0x0000000000067941 */ /* 0x000fea0003800200 */
.L_x_21:
[----:B------:R-:W0:Y:S01]  /*0f10*/  LDC.64 R4, c[0x0][0x480] ;  /* 0x00012000ff047b82 */ /* 0x000e220000000a00 */
[----:B------:R-:W-:-:S04]  /*0f20*/  IMAD R25, R26, 0x80, R25 ;  /* 0x000000801a197824 */ /* 0x000fc800078e0219 */
[----:B0-----:R-:W-:-:S05]  /*0f30*/  IMAD.WIDE R4, R25, 0x4, R4 ;  /* 0x0000000419047825 */ /* 0x001fca00078e0204 */
[----:B------:R2:W-:Y:S02]  /*0f40*/  STG.E desc[UR36][R4.64], R17 ;  /* 0x0000001104007986 */ /* 0x0005e4000c101924 */
.L_x_20:
[----:B------:R-:W-:Y:S05]  /*0f50*/  BSYNC.RECONVERGENT B7 ;  /* 0x0000000000077941 */ /* 0x000fea0003800200 */
.L_x_19:
[C---:B------:R-:W-:Y:S01]  /*0f60*/  LOP3.LUT R25, R28.reuse, 0x1f, RZ, 0xc0, !PT ;  /* 0x0000001f1c197812 */ /* 0x040fe200078ec0ff */
[----:B------:R-:W-:Y:S01]  /*0f70*/  BSSY.RECONVERGENT B7, `(.L_x_23) ;  /* 0x000001d000077945 */ /* 0x000fe20003800200 */
[----:B------:R-:W-:Y:S02]  /*0f80*/  LEA.HI R26, R28, UR39, RZ, 0x1b ;  /* 0x000000271c1a7c11 */ /* 0x000fe4000f8fd8ff */
[----:B------:R-:W-:Y:S01]  /*0f90*/  IADD3 R27, PT, PT, R19, R27, R19 ;  /* 0x0000001b131b7210 */ /* 0x000fe20007ffe013 */
[----:B------:R-:W-:-:S05]  /*0fa0*/  VIADD R25, R25, UR38 ;  /* 0x0000002619197c36 */ /* 0x000fca0008000000 */
[----:B------:R-:W-:-:S04]  /*0fb0*/  ISETP.GT.AND P0, PT, R25, 0x7f, PT ;  /* 0x0000007f1900780c */ /* 0x000fc80003f04270 */
[----:B------:R-:W-:-:S13]  /*0fc0*/  ISETP.GT.U32.OR P0, PT, R26, 0x7f, P0 ;  /* 0x0000007f1a00780c */ /* 0x000fda0000704470 */
[----:B------:R-:W-:Y:S05]  /*0fd0*/  @P0 BRA `(.L_x_24) ;  /* 0x0000000000580947 */ /* 0x000fea0003800000 */
[----:B012---:R-:W-:Y:S01]  /*0fe0*/  LDS R17, [R24] ;  /* 0x0000000018117984 */ /* 0x007fe20000000800 */
        /* <DEDUP_REMOVED lines=16> */
.L_x_26:
[----:B------:R-:W-:Y:S05]  /*10f0*/  BSYNC.RECONVERGENT B6 ;  /* 0x0000000000067941 */ /* 0x000fea0003800200 */
.L_x_25:
[----:B------:R-:W0:Y:S01]  /*1100*/  LDC.64 R4, c[0x0][0x480] ;  /* 0x00012000ff047b82 */ /* 0x000e220000000a00 */
[----:B------:R-:W-:-:S04]  /*1110*/  IMAD R25, R26, 0x80, R25 ;  /* 0x000000801a197824 */ /* 0x000fc800078e0219 */
[----:B0-----:R-:W-:-:S05]  /*1120*/  IMAD.WIDE R4, R25, 0x4, R4 ;  /* 0x0000000419047825 */ /* 0x001fca00078e0204 */
[----:B------:R3:W-:Y:S02]  /*1130*/  STG.E desc[UR36][R4.64], R17 ;  /* 0x0000001104007986 */ /* 0x0007e4000c101924 */
.L_x_24:
[----:B------:R-:W-:Y:S05]  /*1140*/  BSYNC.RECONVERGENT B7 ;  /* 0x0000000000077941 */ /* 0x000fea0003800200 */
.L_x_23:
[C---:B------:R-:W-:Y:S01]  /*1150*/  IADD3 R27, PT, PT, R19.reuse, R27, R19 ;  /* 0x0000001b131b7210 */ /* 0x040fe20007ffe013 */
[C---:B------:R-:W-:Y:S02]  /*1160*/  IMAD R30, R19.reuse, 0x4, R30 ;  /* 0x00000004131e7824 */ /* 0x040fe400078e021e */
[----:B------:R-:W-:Y:S01]  /*1170*/  IMAD R29, R19, 0x10, R29 ;  /* 0x00000010131d7824 */ /* 0x000fe200078e021d */
[----:B------:R-:W-:Y:S01]  /*1180*/  ISETP.GE.U32.AND P0, PT, R27, 0x400, PT ;  /* 0x000004001b00780c */ /* 0x000fe20003f06070 */
[C---:B------:R-:W-:Y:S02]  /*1190*/  IMAD R28, R19.reuse, 0x4, R28 ;  /* 0x00000004131c7824 */ /* 0x040fe400078e021c */
[C---:B------:R-:W-:Y:S02]  /*11a0*/  IMAD R24, R19.reuse, 0x10, R24 ;  /* 0x0000001013187824 */ /* 0x040fe400078e0218 */
[C---:B------:R-:W-:Y:S02]  /*11b0*/  IMAD R23, R19.reuse, 0x10, R23 ;  /* 0x0000001013177824 */ /* 0x040fe400078e0217 */
[----:B------:R-:W-:-:S02]  /*11c0*/  IMAD R18, R19, 0x4, R18 ;  /* 0x0000000413127824 */ /* 0x000fc400078e0212 */
[----:B------:R-:W-:-:S04]  /*11d0*/  IMAD R22, R19, 0x10, R22 ;  /* 0x0000001013167824 */ /* 0x000fc800078e0216 */
[----:B------:R-:W-:Y:S05]  /*11e0*/  @!P0 BRA `(.L_x_27) ;  /* 0xfffffff400f48947 */ /* 0x000fea000383ffff */
[----:B------:R-:W-:Y:S05]  /*11f0*/  EXIT ;  /* 0x000000000000794d */ /* 0x000fea0003800000 */
.L_x_3:
[----:B------:R-:W-:Y:S05]  /*1200*/  YIELD ;  /* 0x0000000000007946 */ /* 0x000fea0003800000 */
[----:B------:R-:W0:Y:S02]  /*1210*/  SYNCS.PHASECHK.TRANS64.TRYWAIT P0, [R3+URZ], R0 ;  /* 0x00000000030075a7 */ /* 0x000e2400080011ff */
[----:B0-----:R-:W-:Y:S05]  /*1220*/  @!P0 BRA `(.L_x_3) ;  /* 0xfffffffc00f48947 */ /* 0x001fea000383ffff */
[----:B------:R-:W-:Y:S05]  /*1230*/  BRA `(.L_x_0) ;  /* 0xfffffff0004c7947 */ /* 0x000fea000383ffff */
.L_x_28:
[----:B------:R-:W-:-:S00]  /*1240*/  BRA `(.L_x_28) ;  /* 0xfffffffc00fc7947 */ /* 0x000fc0000383ffff */
[----:B------:R-:W-:-:S00]  /*1250*/  NOP ;  /* 0x0000000000007918 */ /* 0x000fc00000000000 */
        /* <DEDUP_REMOVED lines=10> */
.L_x_29:


//--------------------- .nv.global.init           --------------------------
	.section	.nv.global.init,"aw",@progbits
.nv.global.init:
	.type		$str,@object
	.size		$str,(.L_0 - $str)
$str:
        /*0000*/ 	.byte	0x74, 0x65, 0x6d, 0x70, 0x3a, 0x20, 0x25, 0x66, 0x0a, 0x00
.L_0:


//--------------------- .nv.shared._Z10matrix_add14CUtensorMap_stS_Pf --------------------------
	.section	.nv.shared._Z10matrix_add14CUtensorMap_stS_Pf,"aw",@nobits
	.sectionflags	@""
	.align	128
.nv.shared._Z10matrix_add14CUtensorMap_stS_Pf:
	.zero		1152


//--------------------- .nv.shared.reserved.0     --------------------------
	.section	.nv.shared.reserved.0,"aw",@nobits
	.weak		__nv_reservedSMEM_offset_0_alias
	.size		__nv_reservedSMEM_offset_0_alias, 0, 64
	.other		__nv_reservedSMEM_offset_0_alias,@"STO_CUDA_RESERVED_SHARED STV_DEFAULT"
__nv_reservedSMEM_offset_0_alias:
	.zero		0
	.zero		64


//--------------------- .nv.constant0._Z10matrix_add14CUtensorMap_stS_Pf --------------------------
	.section	.nv.constant0._Z10matrix_add14CUtensorMap_stS_Pf,"a",@progbits
	.sectionflags	@""
	.align	4
.nv.constant0._Z10matrix_add14CUtensorMap_stS_Pf:
	.zero		1160


//--------------------- SYMBOLS --------------------------

	.type		.nv.reservedSmem.offset0,@object
	.size		.nv.reservedSmem.offset0,0x4
	.type		.nv.reservedSmem.cap,@object
	.size		.nv.reservedSmem.cap,0x4
	.type		vprintf,@function
